//
// Generated by NVIDIA NVVM Compiler
//
// Compiler Build ID: CL-36424714
// Cuda compilation tools, release 13.0, V13.0.88
// Based on NVVM 20.0.0
//

.version 9.0
.target sm_100
.address_size 64

	// .globl	_Z9prefixSumPfS_i
.extern .shared .align 16 .b8 sharedMem[];

.visible .entry _Z9prefixSumPfS_i(
	.param .u64 .ptr .align 1 _Z9prefixSumPfS_i_param_0,
	.param .u64 .ptr .align 1 _Z9prefixSumPfS_i_param_1,
	.param .u32 _Z9prefixSumPfS_i_param_2
)
{
	.reg .pred 	%p<5>;
	.reg .b32 	%r<17>;
	.reg .b32 	%f<9>;
	.reg .b64 	%rd<9>;

	ld.param.u64 	%rd1, [_Z9prefixSumPfS_i_param_0];
	ld.param.u64 	%rd2, [_Z9prefixSumPfS_i_param_1];
	ld.param.u32 	%r7, [_Z9prefixSumPfS_i_param_2];
	mov.u32 	%r8, %ctaid.x;
	mov.u32 	%r1, %ntid.x;
	mov.u32 	%r2, %tid.x;
	mad.lo.s32 	%r3, %r8, %r1, %r2;
	setp.ge.s32 	%p1, %r3, %r7;
	shl.b32 	%r9, %r2, 2;
	mov.u32 	%r10, sharedMem;
	add.s32 	%r4, %r10, %r9;
	@%p1 bra 	$L__BB0_2;
	cvta.to.global.u64 	%rd3, %rd1;
	mul.wide.s32 	%rd4, %r3, 4;
	add.s64 	%rd5, %rd3, %rd4;
	ld.global.f32 	%f3, [%rd5];
	st.shared.f32 	[%r4], %f3;
	bar.sync 	0;
$L__BB0_2:
	setp.lt.u32 	%p2, %r1, 2;
	@%p2 bra 	$L__BB0_7;
	mov.b32 	%r16, 1;
$L__BB0_4:
	setp.lt.u32 	%p3, %r2, %r16;
	mov.f32 	%f8, 0f00000000;
	@%p3 bra 	$L__BB0_6;
	sub.s32 	%r12, %r2, %r16;
	shl.b32 	%r13, %r12, 2;
	add.s32 	%r15, %r10, %r13;
	ld.shared.f32 	%f8, [%r15];
$L__BB0_6:
	bar.sync 	0;
	ld.shared.f32 	%f5, [%r4];
	add.f32 	%f6, %f8, %f5;
	st.shared.f32 	[%r4], %f6;
	bar.sync 	0;
	shl.b32 	%r16, %r16, 1;
	setp.lt.u32 	%p4, %r16, %r1;
	@%p4 bra 	$L__BB0_4;
$L__BB0_7:
	cvta.to.global.u64 	%rd6, %rd2;
	ld.shared.f32 	%f7, [%r4];
	mul.wide.s32 	%rd7, %r3, 4;
	add.s64 	%rd8, %rd6, %rd7;
	st.global.f32 	[%rd8], %f7;
	ret;

}


// ===== COMPILED SASS (sm_100) =====

	.target	sm_100

	.elftype	@"ET_EXEC"


//--------------------- .note.nv.tkinfo           --------------------------
	.section	.note.nv.tkinfo,"",@"SHT_NOTE"
	.sectionflags	@"SHF_NOTE_NV_TKINFO"
	.tkinfo
        /*0018*/ 	.word	0x00000002
        /*0030*/ 	.string	""
        /*0030*/ 	.string	"ptxas"
        /*0030*/ 	.string	"Cuda compilation tools, release 13.0, V13.0.88"
        /*0030*/ 	.string	"Build cuda_13.0.r13.0/compiler.36424714_0"
        /*0030*/ 	.string	"-arch sm_100 -m 64 "



//--------------------- .note.nv.cuinfo           --------------------------
	.section	.note.nv.cuinfo,"",@"SHT_NOTE"
	.sectionflags	@"SHF_NOTE_NV_CUINFO"
        /*0018*/ 	.short	0x0002
        /*001a*/ 	.short	0x0064
        /*001c*/ 	.short	0x0082
	.zero		2


//--------------------- .nv.info                  --------------------------
	.section	.nv.info,"",@"SHT_CUDA_INFO"
	.align	4


	//----- nvinfo : EIATTR_REGCOUNT
	.align		4
        /*0000*/ 	.byte	0x04, 0x2f
        /*0002*/ 	.short	(.L_1 - .L_0)
	.align		4
.L_0:
        /*0004*/ 	.word	index@(_Z9prefixSumPfS_i)
        /*0008*/ 	.word	0x0000000c


	//----- nvinfo : EIATTR_FRAME_SIZE
	.align		4
.L_1:
        /*000c*/ 	.byte	0x04, 0x11
        /*000e*/ 	.short	(.L_3 - .L_2)
	.align		4
.L_2:
        /*0010*/ 	.word	index@(_Z9prefixSumPfS_i)
        /*0014*/ 	.word	0x00000000


	//----- nvinfo : EIATTR_MIN_STACK_SIZE
	.align		4
.L_3:
        /*0018*/ 	.byte	0x04, 0x12
        /*001a*/ 	.short	(.L_5 - .L_4)
	.align		4
.L_4:
        /*001c*/ 	.word	index@(_Z9prefixSumPfS_i)
        /*0020*/ 	.word	0x00000000
.L_5:


//--------------------- .nv.compat                --------------------------
	.section	.nv.compat,"",@"SHT_CUDA_COMPAT_INFO"
	.align	4
        /*0000*/ 	.byte	0x02, 0x09, 0x00, 0x00, 0x02, 0x02, 0x01, 0x00, 0x02, 0x05, 0x05, 0x00, 0x03, 0x07, 0x01, 0x01
        /*0010*/ 	.byte	0x02, 0x03, 0x00, 0x00, 0x02, 0x06, 0x01, 0x00, 0x04, 0x0b, 0x08, 0x00, 0x09, 0x00, 0x00, 0x00
        /*0020*/ 	.byte	0x00, 0x00, 0x00, 0x00


//--------------------- .nv.info._Z9prefixSumPfS_i --------------------------
	.section	.nv.info._Z9prefixSumPfS_i,"",@"SHT_CUDA_INFO"
	.sectionflags	@""
	.align	4


	//----- nvinfo : EIATTR_CUDA_API_VERSION
	.align		4
        /*0000*/ 	.byte	0x04, 0x37
        /*0002*/ 	.short	(.L_7 - .L_6)
.L_6:
        /*0004*/ 	.word	0x00000082


	//----- nvinfo : EIATTR_KPARAM_INFO
	.align		4
.L_7:
        /*0008*/ 	.byte	0x04, 0x17
        /*000a*/ 	.short	(.L_9 - .L_8)
.L_8:
        /*000c*/ 	.word	0x00000000
        /*0010*/ 	.short	0x0002
        /*0012*/ 	.short	0x0010
        /*0014*/ 	.byte	0x00, 0xf0, 0x11, 0x00


	//----- nvinfo : EIATTR_KPARAM_INFO
	.align		4
.L_9:
        /*0018*/ 	.byte	0x04, 0x17
        /*001a*/ 	.short	(.L_11 - .L_10)
.L_10:
        /*001c*/ 	.word	0x00000000
        /*0020*/ 	.short	0x0001
        /*0022*/ 	.short	0x0008
        /*0024*/ 	.byte	0x00, 0xf5, 0x21, 0x00


	//----- nvinfo : EIATTR_KPARAM_INFO
	.align		4
.L_11:
        /*0028*/ 	.byte	0x04, 0x17
        /*002a*/ 	.short	(.L_13 - .L_12)
.L_12:
        /*002c*/ 	.word	0x00000000
        /*0030*/ 	.short	0x0000
        /*0032*/ 	.short	0x0000
        /*0034*/ 	.byte	0x00, 0xf5, 0x21, 0x00


	//----- nvinfo : EIATTR_SPARSE_MMA_MASK
	.align		4
.L_13:
        /*0038*/ 	.byte	0x03, 0x50
        /*003a*/ 	.short	0x0000


	//----- nvinfo : EIATTR_MAXREG_COUNT
	.align		4
        /*003c*/ 	.byte	0x03, 0x1b
        /*003e*/ 	.short	0x00ff


	//----- nvinfo : EIATTR_NUM_BARRIERS
	.align		4
        /*0040*/ 	.byte	0x02, 0x4c
        /*0042*/ 	.byte	0x01
	.zero		1


	//----- nvinfo : EIATTR_MERCURY_ISA_VERSION
	.align		4
        /*0044*/ 	.byte	0x03, 0x5f
        /*0046*/ 	.short	0x0101


	//----- nvinfo : EIATTR_VRC_CTA_INIT_COUNT
	.align		4
        /*0048*/ 	.byte	0x02, 0x4a
	.zero		1
	.zero		1


	//----- nvinfo : EIATTR_EXIT_INSTR_OFFSETS
	.align		4
        /*004c*/ 	.byte	0x04, 0x1c
        /*004e*/ 	.short	(.L_15 - .L_14)


	//   ....[0]....
.L_14:
        /*0050*/ 	.word	0x00000260


	//----- nvinfo : EIATTR_CBANK_PARAM_SIZE
	.align		4
.L_15:
        /*0054*/ 	.byte	0x03, 0x19
        /*0056*/ 	.short	0x0014


	//----- nvinfo : EIATTR_PARAM_CBANK
	.align		4
        /*0058*/ 	.byte	0x04, 0x0a
        /*005a*/ 	.short	(.L_17 - .L_16)
	.align		4
.L_16:
        /*005c*/ 	.word	index@(.nv.constant0._Z9prefixSumPfS_i)
        /*0060*/ 	.short	0x0380
        /*0062*/ 	.short	0x0014


	//----- nvinfo : EIATTR_SW_WAR
	.align		4
.L_17:
        /*0064*/ 	.byte	0x04, 0x36
        /*0066*/ 	.short	(.L_19 - .L_18)
.L_18:
        /*0068*/ 	.word	0x00000008
.L_19:


//--------------------- .nv.callgraph             --------------------------
	.section	.nv.callgraph,"",@"SHT_CUDA_CALLGRAPH"
	.align	4
	.sectionentsize	8
	.align		4
        /*0000*/ 	.word	0x00000000
	.align		4
        /*0004*/ 	.word	0xffffffff
	.align		4
        /*0008*/ 	.word	0x00000000
	.align		4
        /*000c*/ 	.word	0xfffffffe
	.align		4
        /*0010*/ 	.word	0x00000000
	.align		4
        /*0014*/ 	.word	0xfffffffd
	.align		4
        /*0018*/ 	.word	0x00000000
	.align		4
        /*001c*/ 	.word	0xfffffffc


//--------------------- .text._Z9prefixSumPfS_i   --------------------------
	.section	.text._Z9prefixSumPfS_i,"ax",@progbits
	.align	128
        .global         _Z9prefixSumPfS_i
        .type           _Z9prefixSumPfS_i,@function
        .size           _Z9prefixSumPfS_i,(.L_x_3 - _Z9prefixSumPfS_i)
        .other          _Z9prefixSumPfS_i,@"STO_CUDA_ENTRY STV_DEFAULT"
_Z9prefixSumPfS_i:
.text._Z9prefixSumPfS_i:
[----:B------:R-:W-:Y:S01]  /*0000*/  LDC R1, c[0x0][0x37c] ;  /* 0x0000df00ff017b82 */ /* 0x000fe20000000800 */
[----:B------:R-:W0:Y:S07]  /*0010*/  S2R R9, SR_TID.X ;  /* 0x0000000000097919 */ /* 0x000e2e0000002100 */
[----:B------:R-:W0:Y:S01]  /*0020*/  S2UR UR4, SR_CTAID.X ;  /* 0x00000000000479c3 */ /* 0x000e220000002500 */
[----:B------:R-:W1:Y:S01]  /*0030*/  LDCU UR5, c[0x0][0x390] ;  /* 0x00007200ff0577ac */ /* 0x000e620008000800 */
[----:B------:R-:W2:Y:S06]  /*0040*/  LDCU.64 UR6, c[0x0][0x358] ;  /* 0x00006b00ff0677ac */ /* 0x000eac0008000a00 */
[----:B------:R-:W0:Y:S02]  /*0050*/  LDC R4, c[0x0][0x360] ;  /* 0x0000d800ff047b82 */ /* 0x000e240000000800 */
[----:B0-----:R-:W-:-:S05]  /*0060*/  IMAD R5, R4, UR4, R9 ;  /* 0x0000000404057c24 */ /* 0x001fca000f8e0209 */
[----:B-1----:R-:W-:-:S13]  /*0070*/  ISETP.GE.AND P0, PT, R5, UR5, PT ;  /* 0x0000000505007c0c */ /* 0x002fda000bf06270 */
[----:B------:R-:W0:Y:S02]  /*0080*/  @!P0 LDC.64 R2, c[0x0][0x380] ;  /* 0x0000e000ff028b82 */ /* 0x000e240000000a00 */
[----:B0-----:R-:W-:-:S06]  /*0090*/  @!P0 IMAD.WIDE R2, R5, 0x4, R2 ;  /* 0x0000000405028825 */ /* 0x001fcc00078e0202 */
[----:B--2---:R-:W2:Y:S01]  /*00a0*/  @!P0 LDG.E R3, desc[UR6][R2.64] ;  /* 0x0000000602038981 */ /* 0x004ea2000c1e1900 */
[----:B------:R-:W0:Y:S01]  /*00b0*/  S2UR UR5, SR_CgaCtaId ;  /* 0x00000000000579c3 */ /* 0x000e220000008800 */
[----:B------:R-:W-:Y:S01]  /*00c0*/  UMOV UR4, 0x400 ;  /* 0x0000040000047882 */ /* 0x000fe20000000000 */
[----:B------:R-:W-:Y:S01]  /*00d0*/  ISETP.GE.U32.AND P1, PT, R4, 0x2, PT ;  /* 0x000000020400780c */ /* 0x000fe20003f26070 */
[----:B0-----:R-:W-:-:S06]  /*00e0*/  ULEA UR4, UR5, UR4, 0x18 ;  /* 0x0000000405047291 */ /* 0x001fcc000f8ec0ff */
[----:B------:R-:W-:-:S05]  /*00f0*/  LEA R0, R9, UR4, 0x2 ;  /* 0x0000000409007c11 */ /* 0x000fca000f8e10ff */
[----:B--2---:R0:W-:Y:S01]  /*0100*/  @!P0 STS [R0], R3 ;  /* 0x0000000300008388 */ /* 0x0041e20000000800 */
[----:B------:R-:W-:Y:S06]  /*0110*/  @!P0 BAR.SYNC.DEFER_BLOCKING 0x0 ;  /* 0x0000000000008b1d */ /* 0x000fec0000010000 */
[----:B------:R-:W-:Y:S05]  /*0120*/  @!P1 BRA `(.L_x_0) ;  /* 0x00000000003c9947 */ /* 0x000fea0003800000 */
[----:B------:R-:W-:-:S05]  /*0130*/  UMOV UR5, 0x1 ;  /* 0x0000000100057882 */ /* 0x000fca0000000000 */
.L_x_1:
[C---:B------:R-:W-:Y:S01]  /*0140*/  ISETP.GE.U32.AND P0, PT, R9.reuse, UR5, PT ;  /* 0x0000000509007c0c */ /* 0x040fe2000bf06070 */
[----:B------:R-:W-:Y:S01]  /*0150*/  IMAD.MOV.U32 R2, RZ, RZ, RZ ;  /* 0x000000ffff027224 */ /* 0x000fe200078e00ff */
[----:B------:R-:W-:Y:S11]  /*0160*/  WARPSYNC.ALL ;  /* 0x0000000000007948 */ /* 0x000ff60003800000 */
[----:B0-----:R-:W-:Y:S01]  /*0170*/  @P0 VIADD R3, R9, -UR5 ;  /* 0x8000000509030c36 */ /* 0x001fe20008000000 */
[----:B------:R-:W-:-:S04]  /*0180*/  USHF.L.U32 UR5, UR5, 0x1, URZ ;  /* 0x0000000105057899 */ /* 0x000fc800080006ff */
[----:B------:R-:W-:-:S05]  /*0190*/  @P0 LEA R3, R3, UR4, 0x2 ;  /* 0x0000000403030c11 */ /* 0x000fca000f8e10ff */
[----:B------:R-:W-:Y:S01]  /*01a0*/  @P0 LDS R2, [R3] ;  /* 0x0000000003020984 */ /* 0x000fe20000000800 */
[----:B------:R-:W-:Y:S01]  /*01b0*/  BAR.SYNC.DEFER_BLOCKING 0x0 ;  /* 0x0000000000007b1d */ /* 0x000fe20000010000 */
[----:B------:R-:W-:-:S05]  /*01c0*/  ISETP.LE.U32.AND P0, PT, R4, UR5, PT ;  /* 0x0000000504007c0c */ /* 0x000fca000bf03070 */
[----:B-1----:R-:W0:Y:S02]  /*01d0*/  LDS R7, [R0] ;  /* 0x0000000000077984 */ /* 0x002e240000000800 */
[----:B0-----:R-:W-:-:S05]  /*01e0*/  FADD R7, R7, R2 ;  /* 0x0000000207077221 */ /* 0x001fca0000000000 */
[----:B------:R1:W-:Y:S01]  /*01f0*/  STS [R0], R7 ;  /* 0x0000000700007388 */ /* 0x0003e20000000800 */
[----:B------:R-:W-:Y:S06]  /*0200*/  BAR.SYNC.DEFER_BLOCKING 0x0 ;  /* 0x0000000000007b1d */ /* 0x000fec0000010000 */
[----:B------:R-:W-:Y:S05]  /*0210*/  @!P0 BRA `(.L_x_1) ;  /* 0xfffffffc00c88947 */ /* 0x000fea000383ffff */
.L_x_0:
[----:B-1----:R-:W1:Y:S01]  /*0220*/  LDS R7, [R0] ;  /* 0x0000000000077984 */ /* 0x002e620000000800 */
[----:B0-----:R-:W0:Y:S02]  /*0230*/  LDC.64 R2, c[0x0][0x388] ;  /* 0x0000e200ff027b82 */ /* 0x001e240000000a00 */
[----:B0-----:R-:W-:-:S05]  /*0240*/  IMAD.WIDE R2, R5, 0x4, R2 ;  /* 0x0000000405027825 */ /* 0x001fca00078e0202 */
[----:B-1----:R-:W-:Y:S01]  /*0250*/  STG.E desc[UR6][R2.64], R7 ;  /* 0x0000000702007986 */ /* 0x002fe2000c101906 */
[----:B------:R-:W-:Y:S05]  /*0260*/  EXIT ;  /* 0x000000000000794d */ /* 0x000fea0003800000 */
.L_x_2:
[----:B------:R-:W-:-:S00]  /*0270*/  BRA `(.L_x_2) ;  /* 0xfffffffc00fc7947 */ /* 0x000fc0000383ffff */
[----:B------:R-:W-:-:S00]  /*0280*/  NOP ;  /* 0x0000000000007918 */ /* 0x000fc00000000000 */
[----:B------:R-:W-:-:S00]  /*0290*/  NOP ;  /* 0x0000000000007918 */ /* 0x000fc00000000000 */
[----:B------:R-:W-:-:S00]  /*02a0*/  NOP ;  /* 0x0000000000007918 */ /* 0x000fc00000000000 */
[----:B------:R-:W-:-:S00]  /*02b0*/  NOP ;  /* 0x0000000000007918 */ /* 0x000fc00000000000 */
[----:B------:R-:W-:-:S00]  /*02c0*/  NOP ;  /* 0x0000000000007918 */ /* 0x000fc00000000000 */
[----:B------:R-:W-:-:S00]  /*02d0*/  NOP ;  /* 0x0000000000007918 */ /* 0x000fc00000000000 */
[----:B------:R-:W-:-:S00]  /*02e0*/  NOP ;  /* 0x0000000000007918 */ /* 0x000fc00000000000 */
[----:B------:R-:W-:-:S00]  /*02f0*/  NOP ;  /* 0x0000000000007918 */ /* 0x000fc00000000000 */
.L_x_3:


//--------------------- .nv.shared._Z9prefixSumPfS_i --------------------------
	.section	.nv.shared._Z9prefixSumPfS_i,"aw",@nobits
	.sectionflags	@""
	.align	16
	.zero		1024


//--------------------- .nv.shared.reserved.0     --------------------------
	.section	.nv.shared.reserved.0,"aw",@nobits
	.weak		__nv_reservedSMEM_offset_0_alias
	.size		__nv_reservedSMEM_offset_0_alias, 0, 64
	.other		__nv_reservedSMEM_offset_0_alias,@"STO_CUDA_RESERVED_SHARED STV_DEFAULT"
__nv_reservedSMEM_offset_0_alias:
	.zero		0
	.zero		64


//--------------------- .nv.constant0._Z9prefixSumPfS_i --------------------------
	.section	.nv.constant0._Z9prefixSumPfS_i,"a",@progbits
	.sectionflags	@""
	.align	4
.nv.constant0._Z9prefixSumPfS_i:
	.zero		916


//--------------------- SYMBOLS --------------------------

	.type		.nv.reservedSmem.offset0,@object
	.size		.nv.reservedSmem.offset0,0x4
	.type		.nv.reservedSmem.cap,@object
	.size		.nv.reservedSmem.cap,0x4
